//
// Generated by NVIDIA NVVM Compiler
//
// Compiler Build ID: CL-36424714
// Cuda compilation tools, release 13.0, V13.0.88
// Based on NVVM 20.0.0
//

.version 9.0
.target sm_100
.address_size 64

	// .globl	_Z6kernelPiS_S_S_S_
.extern .func  (.param .b32 func_retval0) vprintf
(
	.param .b64 vprintf_param_0,
	.param .b64 vprintf_param_1
)
;
// _ZZ6kernelPiS_S_S_S_E5Q_len has been demoted
// _ZZ6kernelPiS_S_S_S_E6Q2_len has been demoted
.global .align 1 .b8 $str[4] = {37, 100, 32};
.global .align 1 .b8 $str$1[8] = {68, 32, 100, 111, 110, 101, 10};
.global .align 1 .b8 $str$2[8] = {81, 32, 100, 111, 110, 101, 10};
.global .align 1 .b8 $str$3[9] = {81, 50, 32, 100, 111, 110, 101, 10};
.global .align 1 .b8 $str$4[8] = {82, 32, 100, 111, 110, 101, 10};
.global .align 1 .b8 $str$5[12] = {83, 105, 103, 109, 97, 32, 100, 111, 110, 101, 10};

.visible .entry _Z6kernelPiS_S_S_S_(
	.param .u64 .ptr .align 1 _Z6kernelPiS_S_S_S__param_0,
	.param .u64 .ptr .align 1 _Z6kernelPiS_S_S_S__param_1,
	.param .u64 .ptr .align 1 _Z6kernelPiS_S_S_S__param_2,
	.param .u64 .ptr .align 1 _Z6kernelPiS_S_S_S__param_3,
	.param .u64 .ptr .align 1 _Z6kernelPiS_S_S_S__param_4
)
{
	.local .align 8 .b8 	__local_depot0[8];
	.reg .b64 	%SP;
	.reg .b64 	%SPL;
	.reg .pred 	%p<16>;
	.reg .b32 	%r<125>;
	.reg .b64 	%rd<53>;
	// demoted variable
	.shared .align 4 .u32 _ZZ6kernelPiS_S_S_S_E5Q_len;
	// demoted variable
	.shared .align 4 .u32 _ZZ6kernelPiS_S_S_S_E6Q2_len;
	mov.u64 	%SPL, __local_depot0;
	cvta.local.u64 	%SP, %SPL;
	ld.param.u64 	%rd14, [_Z6kernelPiS_S_S_S__param_0];
	ld.param.u64 	%rd11, [_Z6kernelPiS_S_S_S__param_1];
	ld.param.u64 	%rd15, [_Z6kernelPiS_S_S_S__param_4];
	cvta.to.global.u64 	%rd1, %rd14;
	cvta.to.global.u64 	%rd2, %rd15;
	cvta.to.global.u64 	%rd3, %rd11;
	mov.u32 	%r1, %tid.x;
	setp.gt.u32 	%p1, %r1, 4;
	@%p1 bra 	$L__BB0_6;
	mov.u32 	%r2, %ntid.x;
	mov.u32 	%r121, %r1;
$L__BB0_2:
	setp.ne.s32 	%p2, %r121, 0;
	@%p2 bra 	$L__BB0_4;
	mov.b32 	%r18, 0;
	st.global.u32 	[%rd1], %r18;
	mov.b32 	%r19, 1;
	st.global.u32 	[%rd2], %r19;
	bra.uni 	$L__BB0_5;
$L__BB0_4:
	mul.wide.u32 	%rd16, %r121, 4;
	add.s64 	%rd17, %rd1, %rd16;
	mov.b32 	%r16, 2147483647;
	st.global.u32 	[%rd17], %r16;
	add.s64 	%rd18, %rd2, %rd16;
	mov.b32 	%r17, 0;
	st.global.u32 	[%rd18], %r17;
$L__BB0_5:
	add.s32 	%r121, %r121, %r2;
	setp.lt.u32 	%p3, %r121, 5;
	@%p3 bra 	$L__BB0_2;
$L__BB0_6:
	setp.eq.s32 	%p4, %r1, 0;
	@%p4 bra 	$L__BB0_9;
	setp.ne.s32 	%p5, %r1, 4;
	@%p5 bra 	$L__BB0_10;
	ld.param.u64 	%rd51, [_Z6kernelPiS_S_S_S__param_3];
	ld.param.u64 	%rd49, [_Z6kernelPiS_S_S_S__param_2];
	ld.param.u64 	%rd47, [_Z6kernelPiS_S_S_S__param_1];
	add.u64 	%rd19, %SP, 0;
	add.u64 	%rd20, %SPL, 0;
	ld.global.u32 	%r22, [%rd1];
	st.local.u32 	[%rd20], %r22;
	mov.u64 	%rd21, $str;
	cvta.global.u64 	%rd22, %rd21;
	{ // callseq 0, 0
	.param .b64 param0;
	st.param.b64 	[param0], %rd22;
	.param .b64 param1;
	st.param.b64 	[param1], %rd19;
	.param .b32 retval0;
	call.uni (retval0), 
	vprintf, 
	(
	param0, 
	param1
	);
	ld.param.b32 	%r23, [retval0];
	} // callseq 0
	ld.global.u32 	%r25, [%rd1+4];
	st.local.u32 	[%rd20], %r25;
	{ // callseq 1, 0
	.param .b64 param0;
	st.param.b64 	[param0], %rd22;
	.param .b64 param1;
	st.param.b64 	[param1], %rd19;
	.param .b32 retval0;
	call.uni (retval0), 
	vprintf, 
	(
	param0, 
	param1
	);
	ld.param.b32 	%r26, [retval0];
	} // callseq 1
	ld.global.u32 	%r28, [%rd1+8];
	st.local.u32 	[%rd20], %r28;
	{ // callseq 2, 0
	.param .b64 param0;
	st.param.b64 	[param0], %rd22;
	.param .b64 param1;
	st.param.b64 	[param1], %rd19;
	.param .b32 retval0;
	call.uni (retval0), 
	vprintf, 
	(
	param0, 
	param1
	);
	ld.param.b32 	%r29, [retval0];
	} // callseq 2
	ld.global.u32 	%r31, [%rd1+12];
	st.local.u32 	[%rd20], %r31;
	{ // callseq 3, 0
	.param .b64 param0;
	st.param.b64 	[param0], %rd22;
	.param .b64 param1;
	st.param.b64 	[param1], %rd19;
	.param .b32 retval0;
	call.uni (retval0), 
	vprintf, 
	(
	param0, 
	param1
	);
	ld.param.b32 	%r32, [retval0];
	} // callseq 3
	ld.global.u32 	%r34, [%rd1+16];
	st.local.u32 	[%rd20], %r34;
	{ // callseq 4, 0
	.param .b64 param0;
	st.param.b64 	[param0], %rd22;
	.param .b64 param1;
	st.param.b64 	[param1], %rd19;
	.param .b32 retval0;
	call.uni (retval0), 
	vprintf, 
	(
	param0, 
	param1
	);
	ld.param.b32 	%r35, [retval0];
	} // callseq 4
	mov.u64 	%rd23, $str$1;
	cvta.global.u64 	%rd24, %rd23;
	{ // callseq 5, 0
	.param .b64 param0;
	st.param.b64 	[param0], %rd24;
	.param .b64 param1;
	st.param.b64 	[param1], 0;
	.param .b32 retval0;
	call.uni (retval0), 
	vprintf, 
	(
	param0, 
	param1
	);
	ld.param.b32 	%r37, [retval0];
	} // callseq 5
	cvta.to.global.u64 	%rd25, %rd47;
	ld.global.u32 	%r39, [%rd25];
	st.local.u32 	[%rd20], %r39;
	{ // callseq 6, 0
	.param .b64 param0;
	st.param.b64 	[param0], %rd22;
	.param .b64 param1;
	st.param.b64 	[param1], %rd19;
	.param .b32 retval0;
	call.uni (retval0), 
	vprintf, 
	(
	param0, 
	param1
	);
	ld.param.b32 	%r40, [retval0];
	} // callseq 6
	ld.global.u32 	%r42, [%rd25+4];
	st.local.u32 	[%rd20], %r42;
	{ // callseq 7, 0
	.param .b64 param0;
	st.param.b64 	[param0], %rd22;
	.param .b64 param1;
	st.param.b64 	[param1], %rd19;
	.param .b32 retval0;
	call.uni (retval0), 
	vprintf, 
	(
	param0, 
	param1
	);
	ld.param.b32 	%r43, [retval0];
	} // callseq 7
	ld.global.u32 	%r45, [%rd25+8];
	st.local.u32 	[%rd20], %r45;
	{ // callseq 8, 0
	.param .b64 param0;
	st.param.b64 	[param0], %rd22;
	.param .b64 param1;
	st.param.b64 	[param1], %rd19;
	.param .b32 retval0;
	call.uni (retval0), 
	vprintf, 
	(
	param0, 
	param1
	);
	ld.param.b32 	%r46, [retval0];
	} // callseq 8
	ld.global.u32 	%r48, [%rd25+12];
	st.local.u32 	[%rd20], %r48;
	{ // callseq 9, 0
	.param .b64 param0;
	st.param.b64 	[param0], %rd22;
	.param .b64 param1;
	st.param.b64 	[param1], %rd19;
	.param .b32 retval0;
	call.uni (retval0), 
	vprintf, 
	(
	param0, 
	param1
	);
	ld.param.b32 	%r49, [retval0];
	} // callseq 9
	ld.global.u32 	%r51, [%rd25+16];
	st.local.u32 	[%rd20], %r51;
	{ // callseq 10, 0
	.param .b64 param0;
	st.param.b64 	[param0], %rd22;
	.param .b64 param1;
	st.param.b64 	[param1], %rd19;
	.param .b32 retval0;
	call.uni (retval0), 
	vprintf, 
	(
	param0, 
	param1
	);
	ld.param.b32 	%r52, [retval0];
	} // callseq 10
	mov.u64 	%rd26, $str$2;
	cvta.global.u64 	%rd27, %rd26;
	{ // callseq 11, 0
	.param .b64 param0;
	st.param.b64 	[param0], %rd27;
	.param .b64 param1;
	st.param.b64 	[param1], 0;
	.param .b32 retval0;
	call.uni (retval0), 
	vprintf, 
	(
	param0, 
	param1
	);
	ld.param.b32 	%r54, [retval0];
	} // callseq 11
	cvta.to.global.u64 	%rd28, %rd49;
	ld.global.u32 	%r56, [%rd28];
	st.local.u32 	[%rd20], %r56;
	{ // callseq 12, 0
	.param .b64 param0;
	st.param.b64 	[param0], %rd22;
	.param .b64 param1;
	st.param.b64 	[param1], %rd19;
	.param .b32 retval0;
	call.uni (retval0), 
	vprintf, 
	(
	param0, 
	param1
	);
	ld.param.b32 	%r57, [retval0];
	} // callseq 12
	ld.global.u32 	%r59, [%rd28+4];
	st.local.u32 	[%rd20], %r59;
	{ // callseq 13, 0
	.param .b64 param0;
	st.param.b64 	[param0], %rd22;
	.param .b64 param1;
	st.param.b64 	[param1], %rd19;
	.param .b32 retval0;
	call.uni (retval0), 
	vprintf, 
	(
	param0, 
	param1
	);
	ld.param.b32 	%r60, [retval0];
	} // callseq 13
	ld.global.u32 	%r62, [%rd28+8];
	st.local.u32 	[%rd20], %r62;
	{ // callseq 14, 0
	.param .b64 param0;
	st.param.b64 	[param0], %rd22;
	.param .b64 param1;
	st.param.b64 	[param1], %rd19;
	.param .b32 retval0;
	call.uni (retval0), 
	vprintf, 
	(
	param0, 
	param1
	);
	ld.param.b32 	%r63, [retval0];
	} // callseq 14
	ld.global.u32 	%r65, [%rd28+12];
	st.local.u32 	[%rd20], %r65;
	{ // callseq 15, 0
	.param .b64 param0;
	st.param.b64 	[param0], %rd22;
	.param .b64 param1;
	st.param.b64 	[param1], %rd19;
	.param .b32 retval0;
	call.uni (retval0), 
	vprintf, 
	(
	param0, 
	param1
	);
	ld.param.b32 	%r66, [retval0];
	} // callseq 15
	ld.global.u32 	%r68, [%rd28+16];
	st.local.u32 	[%rd20], %r68;
	{ // callseq 16, 0
	.param .b64 param0;
	st.param.b64 	[param0], %rd22;
	.param .b64 param1;
	st.param.b64 	[param1], %rd19;
	.param .b32 retval0;
	call.uni (retval0), 
	vprintf, 
	(
	param0, 
	param1
	);
	ld.param.b32 	%r69, [retval0];
	} // callseq 16
	mov.u64 	%rd29, $str$3;
	cvta.global.u64 	%rd30, %rd29;
	{ // callseq 17, 0
	.param .b64 param0;
	st.param.b64 	[param0], %rd30;
	.param .b64 param1;
	st.param.b64 	[param1], 0;
	.param .b32 retval0;
	call.uni (retval0), 
	vprintf, 
	(
	param0, 
	param1
	);
	ld.param.b32 	%r71, [retval0];
	} // callseq 17
	cvta.to.global.u64 	%rd31, %rd51;
	ld.global.u32 	%r73, [%rd31];
	st.local.u32 	[%rd20], %r73;
	{ // callseq 18, 0
	.param .b64 param0;
	st.param.b64 	[param0], %rd22;
	.param .b64 param1;
	st.param.b64 	[param1], %rd19;
	.param .b32 retval0;
	call.uni (retval0), 
	vprintf, 
	(
	param0, 
	param1
	);
	ld.param.b32 	%r74, [retval0];
	} // callseq 18
	ld.global.u32 	%r76, [%rd31+4];
	st.local.u32 	[%rd20], %r76;
	{ // callseq 19, 0
	.param .b64 param0;
	st.param.b64 	[param0], %rd22;
	.param .b64 param1;
	st.param.b64 	[param1], %rd19;
	.param .b32 retval0;
	call.uni (retval0), 
	vprintf, 
	(
	param0, 
	param1
	);
	ld.param.b32 	%r77, [retval0];
	} // callseq 19
	ld.global.u32 	%r79, [%rd31+8];
	st.local.u32 	[%rd20], %r79;
	{ // callseq 20, 0
	.param .b64 param0;
	st.param.b64 	[param0], %rd22;
	.param .b64 param1;
	st.param.b64 	[param1], %rd19;
	.param .b32 retval0;
	call.uni (retval0), 
	vprintf, 
	(
	param0, 
	param1
	);
	ld.param.b32 	%r80, [retval0];
	} // callseq 20
	ld.global.u32 	%r82, [%rd31+12];
	st.local.u32 	[%rd20], %r82;
	{ // callseq 21, 0
	.param .b64 param0;
	st.param.b64 	[param0], %rd22;
	.param .b64 param1;
	st.param.b64 	[param1], %rd19;
	.param .b32 retval0;
	call.uni (retval0), 
	vprintf, 
	(
	param0, 
	param1
	);
	ld.param.b32 	%r83, [retval0];
	} // callseq 21
	ld.global.u32 	%r85, [%rd31+16];
	st.local.u32 	[%rd20], %r85;
	{ // callseq 22, 0
	.param .b64 param0;
	st.param.b64 	[param0], %rd22;
	.param .b64 param1;
	st.param.b64 	[param1], %rd19;
	.param .b32 retval0;
	call.uni (retval0), 
	vprintf, 
	(
	param0, 
	param1
	);
	ld.param.b32 	%r86, [retval0];
	} // callseq 22
	mov.u64 	%rd32, $str$4;
	cvta.global.u64 	%rd33, %rd32;
	{ // callseq 23, 0
	.param .b64 param0;
	st.param.b64 	[param0], %rd33;
	.param .b64 param1;
	st.param.b64 	[param1], 0;
	.param .b32 retval0;
	call.uni (retval0), 
	vprintf, 
	(
	param0, 
	param1
	);
	ld.param.b32 	%r88, [retval0];
	} // callseq 23
	ld.global.u32 	%r90, [%rd2];
	st.local.u32 	[%rd20], %r90;
	{ // callseq 24, 0
	.param .b64 param0;
	st.param.b64 	[param0], %rd22;
	.param .b64 param1;
	st.param.b64 	[param1], %rd19;
	.param .b32 retval0;
	call.uni (retval0), 
	vprintf, 
	(
	param0, 
	param1
	);
	ld.param.b32 	%r91, [retval0];
	} // callseq 24
	ld.global.u32 	%r93, [%rd2+4];
	st.local.u32 	[%rd20], %r93;
	{ // callseq 25, 0
	.param .b64 param0;
	st.param.b64 	[param0], %rd22;
	.param .b64 param1;
	st.param.b64 	[param1], %rd19;
	.param .b32 retval0;
	call.uni (retval0), 
	vprintf, 
	(
	param0, 
	param1
	);
	ld.param.b32 	%r94, [retval0];
	} // callseq 25
	ld.global.u32 	%r96, [%rd2+8];
	st.local.u32 	[%rd20], %r96;
	{ // callseq 26, 0
	.param .b64 param0;
	st.param.b64 	[param0], %rd22;
	.param .b64 param1;
	st.param.b64 	[param1], %rd19;
	.param .b32 retval0;
	call.uni (retval0), 
	vprintf, 
	(
	param0, 
	param1
	);
	ld.param.b32 	%r97, [retval0];
	} // callseq 26
	ld.global.u32 	%r99, [%rd2+12];
	st.local.u32 	[%rd20], %r99;
	{ // callseq 27, 0
	.param .b64 param0;
	st.param.b64 	[param0], %rd22;
	.param .b64 param1;
	st.param.b64 	[param1], %rd19;
	.param .b32 retval0;
	call.uni (retval0), 
	vprintf, 
	(
	param0, 
	param1
	);
	ld.param.b32 	%r100, [retval0];
	} // callseq 27
	ld.global.u32 	%r102, [%rd2+16];
	st.local.u32 	[%rd20], %r102;
	{ // callseq 28, 0
	.param .b64 param0;
	st.param.b64 	[param0], %rd22;
	.param .b64 param1;
	st.param.b64 	[param1], %rd19;
	.param .b32 retval0;
	call.uni (retval0), 
	vprintf, 
	(
	param0, 
	param1
	);
	ld.param.b32 	%r103, [retval0];
	} // callseq 28
	mov.u64 	%rd34, $str$5;
	cvta.global.u64 	%rd35, %rd34;
	{ // callseq 29, 0
	.param .b64 param0;
	st.param.b64 	[param0], %rd35;
	.param .b64 param1;
	st.param.b64 	[param1], 0;
	.param .b32 retval0;
	call.uni (retval0), 
	vprintf, 
	(
	param0, 
	param1
	);
	ld.param.b32 	%r105, [retval0];
	} // callseq 29
	bra.uni 	$L__BB0_10;
$L__BB0_9:
	mov.b32 	%r20, 0;
	st.global.u32 	[%rd3], %r20;
	mov.b32 	%r21, 1;
	st.shared.u32 	[_ZZ6kernelPiS_S_S_S_E5Q_len], %r21;
	st.shared.u32 	[_ZZ6kernelPiS_S_S_S_E6Q2_len], %r20;
$L__BB0_10:
	bar.sync 	0;
	mov.u32 	%r5, %ntid.x;
$L__BB0_11:
	ld.param.u64 	%rd50, [_Z6kernelPiS_S_S_S__param_2];
	ld.param.u64 	%rd48, [_Z6kernelPiS_S_S_S__param_1];
	cvta.to.global.u64 	%rd4, %rd50;
	cvta.to.global.u64 	%rd5, %rd48;
	ld.shared.u32 	%r6, [_ZZ6kernelPiS_S_S_S_E5Q_len];
	setp.ge.s32 	%p6, %r1, %r6;
	@%p6 bra 	$L__BB0_21;
	mov.u32 	%r122, %r1;
$L__BB0_13:
	ld.param.u64 	%rd52, [_Z6kernelPiS_S_S_S__param_3];
	mul.wide.s32 	%rd36, %r122, 4;
	add.s64 	%rd37, %rd5, %rd36;
	ld.global.u32 	%r8, [%rd37];
	cvta.to.global.u64 	%rd38, %rd52;
	mul.wide.s32 	%rd39, %r8, 4;
	add.s64 	%rd6, %rd38, %rd39;
	ld.global.u32 	%r123, [%rd6];
	ld.global.u32 	%r107, [%rd6+4];
	setp.ge.s32 	%p7, %r123, %r107;
	@%p7 bra 	$L__BB0_20;
	add.s64 	%rd7, %rd1, %rd39;
	add.s64 	%rd8, %rd2, %rd39;
$L__BB0_15:
	mul.wide.s32 	%rd9, %r123, 4;
	add.s64 	%rd10, %rd1, %rd9;
	ld.global.u32 	%r108, [%rd7];
	add.s32 	%r109, %r108, 1;
	atom.relaxed.global.cas.b32 	%r110, [%rd10], 2147483647, %r109;
	setp.ne.s32 	%p8, %r110, 2147483647;
	@%p8 bra 	$L__BB0_17;
	atom.shared.add.u32 	%r111, [_ZZ6kernelPiS_S_S_S_E6Q2_len], 1;
	mul.wide.s32 	%rd41, %r111, 4;
	add.s64 	%rd42, %rd4, %rd41;
	st.global.u32 	[%rd42], %r123;
$L__BB0_17:
	ld.global.u32 	%r112, [%rd10];
	ld.global.u32 	%r113, [%rd7];
	add.s32 	%r114, %r113, 1;
	setp.ne.s32 	%p9, %r112, %r114;
	@%p9 bra 	$L__BB0_19;
	ld.global.u32 	%r115, [%rd8];
	add.s64 	%rd43, %rd2, %rd9;
	atom.global.add.u32 	%r116, [%rd43], %r115;
$L__BB0_19:
	add.s32 	%r123, %r123, 1;
	ld.global.u32 	%r117, [%rd6+4];
	setp.lt.s32 	%p10, %r123, %r117;
	@%p10 bra 	$L__BB0_15;
$L__BB0_20:
	add.s32 	%r122, %r122, %r5;
	setp.lt.s32 	%p11, %r122, %r6;
	@%p11 bra 	$L__BB0_13;
$L__BB0_21:
	bar.sync 	0;
	ld.shared.u32 	%r13, [_ZZ6kernelPiS_S_S_S_E6Q2_len];
	setp.eq.s32 	%p12, %r13, 0;
	@%p12 bra 	$L__BB0_28;
	setp.ge.s32 	%p13, %r1, %r13;
	@%p13 bra 	$L__BB0_25;
	mov.u32 	%r124, %r1;
$L__BB0_24:
	mul.wide.s32 	%rd44, %r124, 4;
	add.s64 	%rd45, %rd4, %rd44;
	ld.global.u32 	%r118, [%rd45];
	add.s64 	%rd46, %rd5, %rd44;
	st.global.u32 	[%rd46], %r118;
	add.s32 	%r124, %r124, %r5;
	setp.lt.s32 	%p14, %r124, %r13;
	@%p14 bra 	$L__BB0_24;
$L__BB0_25:
	setp.ne.s32 	%p15, %r1, 0;
	bar.sync 	0;
	@%p15 bra 	$L__BB0_27;
	ld.shared.u32 	%r119, [_ZZ6kernelPiS_S_S_S_E6Q2_len];
	st.shared.u32 	[_ZZ6kernelPiS_S_S_S_E5Q_len], %r119;
	mov.b32 	%r120, 0;
	st.shared.u32 	[_ZZ6kernelPiS_S_S_S_E6Q2_len], %r120;
$L__BB0_27:
	bar.sync 	0;
	bra.uni 	$L__BB0_11;
$L__BB0_28:
	ret;

}


// ===== COMPILED SASS (sm_100) =====

	.target	sm_100

	.elftype	@"ET_EXEC"


//--------------------- .note.nv.tkinfo           --------------------------
	.section	.note.nv.tkinfo,"",@"SHT_NOTE"
	.sectionflags	@"SHF_NOTE_NV_TKINFO"
	.tkinfo
        /*0018*/ 	.word	0x00000002
        /*0030*/ 	.string	""
        /*0030*/ 	.string	"ptxas"
        /*0030*/ 	.string	"Cuda compilation tools, release 13.0, V13.0.88"
        /*0030*/ 	.string	"Build cuda_13.0.r13.0/compiler.36424714_0"
        /*0030*/ 	.string	"-arch sm_100 -m 64 "



//--------------------- .note.nv.cuinfo           --------------------------
	.section	.note.nv.cuinfo,"",@"SHT_NOTE"
	.sectionflags	@"SHF_NOTE_NV_CUINFO"
        /*0018*/ 	.short	0x0002
        /*001a*/ 	.short	0x0064
        /*001c*/ 	.short	0x0082
	.zero		2


//--------------------- .nv.info                  --------------------------
	.section	.nv.info,"",@"SHT_CUDA_INFO"
	.align	4


	//----- nvinfo : EIATTR_REGCOUNT
	.align		4
        /*0000*/ 	.byte	0x04, 0x2f
        /*0002*/ 	.short	(.L_7 - .L_6)
	.align		4
.L_6:
        /*0004*/ 	.word	index@(_Z6kernelPiS_S_S_S_)
        /*0008*/ 	.word	0x0000001b


	//----- nvinfo : EIATTR_FRAME_SIZE
	.align		4
.L_7:
        /*000c*/ 	.byte	0x04, 0x11
        /*000e*/ 	.short	(.L_9 - .L_8)
	.align		4
.L_8:
        /*0010*/ 	.word	index@(_Z6kernelPiS_S_S_S_)
        /*0014*/ 	.word	0x00000008


	//----- nvinfo : EIATTR_MIN_STACK_SIZE
	.align		4
.L_9:
        /*0018*/ 	.byte	0x04, 0x12
        /*001a*/ 	.short	(.L_11 - .L_10)
	.align		4
.L_10:
        /*001c*/ 	.word	index@(_Z6kernelPiS_S_S_S_)
        /*0020*/ 	.word	0x00000008
.L_11:


//--------------------- .nv.compat                --------------------------
	.section	.nv.compat,"",@"SHT_CUDA_COMPAT_INFO"
	.align	4
        /*0000*/ 	.byte	0x02, 0x09, 0x00, 0x00, 0x02, 0x02, 0x01, 0x00, 0x02, 0x05, 0x05, 0x00, 0x03, 0x07, 0x01, 0x01
        /*0010*/ 	.byte	0x02, 0x03, 0x00, 0x00, 0x02, 0x06, 0x01, 0x00, 0x04, 0x0b, 0x08, 0x00, 0x09, 0x00, 0x00, 0x00
        /*0020*/ 	.byte	0x00, 0x00, 0x00, 0x00


//--------------------- .nv.info._Z6kernelPiS_S_S_S_ --------------------------
	.section	.nv.info._Z6kernelPiS_S_S_S_,"",@"SHT_CUDA_INFO"
	.sectionflags	@""
	.align	4


	//----- nvinfo : EIATTR_CUDA_API_VERSION
	.align		4
        /*0000*/ 	.byte	0x04, 0x37
        /*0002*/ 	.short	(.L_13 - .L_12)
.L_12:
        /*0004*/ 	.word	0x00000082


	//----- nvinfo : EIATTR_KPARAM_INFO
	.align		4
.L_13:
        /*0008*/ 	.byte	0x04, 0x17
        /*000a*/ 	.short	(.L_15 - .L_14)
.L_14:
        /*000c*/ 	.word	0x00000000
        /*0010*/ 	.short	0x0004
        /*0012*/ 	.short	0x0020
        /*0014*/ 	.byte	0x00, 0xf5, 0x21, 0x00


	//----- nvinfo : EIATTR_KPARAM_INFO
	.align		4
.L_15:
        /*0018*/ 	.byte	0x04, 0x17
        /*001a*/ 	.short	(.L_17 - .L_16)
.L_16:
        /*001c*/ 	.word	0x00000000
        /*0020*/ 	.short	0x0003
        /*0022*/ 	.short	0x0018
        /*0024*/ 	.byte	0x00, 0xf5, 0x21, 0x00


	//----- nvinfo : EIATTR_KPARAM_INFO
	.align		4
.L_17:
        /*0028*/ 	.byte	0x04, 0x17
        /*002a*/ 	.short	(.L_19 - .L_18)
.L_18:
        /*002c*/ 	.word	0x00000000
        /*0030*/ 	.short	0x0002
        /*0032*/ 	.short	0x0010
        /*0034*/ 	.byte	0x00, 0xf5, 0x21, 0x00


	//----- nvinfo : EIATTR_KPARAM_INFO
	.align		4
.L_19:
        /*0038*/ 	.byte	0x04, 0x17
        /*003a*/ 	.short	(.L_21 - .L_20)
.L_20:
        /*003c*/ 	.word	0x00000000
        /*0040*/ 	.short	0x0001
        /*0042*/ 	.short	0x0008
        /*0044*/ 	.byte	0x00, 0xf5, 0x21, 0x00


	//----- nvinfo : EIATTR_KPARAM_INFO
	.align		4
.L_21:
        /*0048*/ 	.byte	0x04, 0x17
        /*004a*/ 	.short	(.L_23 - .L_22)
.L_22:
        /*004c*/ 	.word	0x00000000
        /*0050*/ 	.short	0x0000
        /*0052*/ 	.short	0x0000
        /*0054*/ 	.byte	0x00, 0xf5, 0x21, 0x00


	//----- nvinfo : EIATTR_SPARSE_MMA_MASK
	.align		4
.L_23:
        /*0058*/ 	.byte	0x03, 0x50
        /*005a*/ 	.short	0x0000


	//----- nvinfo : EIATTR_MAXREG_COUNT
	.align		4
        /*005c*/ 	.byte	0x03, 0x1b
        /*005e*/ 	.short	0x00ff


	//----- nvinfo : EIATTR_NUM_BARRIERS
	.align		4
        /*0060*/ 	.byte	0x02, 0x4c
        /*0062*/ 	.byte	0x01
	.zero		1


	//----- nvinfo : EIATTR_EXTERNS
	.align		4
        /*0064*/ 	.byte	0x04, 0x0f
        /*0066*/ 	.short	(.L_25 - .L_24)


	//   ....[0]....
	.align		4
.L_24:
        /*0068*/ 	.word	index@(vprintf)


	//----- nvinfo : EIATTR_MERCURY_ISA_VERSION
	.align		4
.L_25:
        /*006c*/ 	.byte	0x03, 0x5f
        /*006e*/ 	.short	0x0101


	//----- nvinfo : EIATTR_INT_WARP_WIDE_INSTR_OFFSETS
	.align		4
        /*0070*/ 	.byte	0x04, 0x31
        /*0072*/ 	.short	(.L_27 - .L_26)


	//   ....[0]....
.L_26:
        /*0074*/ 	.word	0x000018a0


	//   ....[1]....
        /*0078*/ 	.word	0x00001950


	//----- nvinfo : EIATTR_VRC_CTA_INIT_COUNT
	.align		4
.L_27:
        /*007c*/ 	.byte	0x02, 0x4a
	.zero		1
	.zero		1


	//----- nvinfo : EIATTR_SYSCALL_OFFSETS
	.align		4
        /*0080*/ 	.byte	0x04, 0x46
        /*0082*/ 	.short	(.L_29 - .L_28)


	//   ....[0]....
.L_28:
        /*0084*/ 	.word	0x000002d0


	//   ....[1]....
        /*0088*/ 	.word	0x00000380


	//   ....[2]....
        /*008c*/ 	.word	0x00000430


	//   ....[3]....
        /*0090*/ 	.word	0x000004e0


	//   ....[4]....
        /*0094*/ 	.word	0x00000590


	//   ....[5]....
        /*0098*/ 	.word	0x00000600


	//   ....[6]....
        /*009c*/ 	.word	0x000006b0


	//   ....[7]....
        /*00a0*/ 	.word	0x00000760


	//   ....[8]....
        /*00a4*/ 	.word	0x00000810


	//   ....[9]....
        /*00a8*/ 	.word	0x000008c0


	//   ....[10]....
        /*00ac*/ 	.word	0x00000970


	//   ....[11]....
        /*00b0*/ 	.word	0x000009e0


	//   ....[12]....
        /*00b4*/ 	.word	0x00000a90


	//   ....[13]....
        /*00b8*/ 	.word	0x00000b40


	//   ....[14]....
        /*00bc*/ 	.word	0x00000bf0


	//   ....[15]....
        /*00c0*/ 	.word	0x00000ca0


	//   ....[16]....
        /*00c4*/ 	.word	0x00000d50


	//   ....[17]....
        /*00c8*/ 	.word	0x00000dc0


	//   ....[18]....
        /*00cc*/ 	.word	0x00000e70


	//   ....[19]....
        /*00d0*/ 	.word	0x00000f20


	//   ....[20]....
        /*00d4*/ 	.word	0x00000fd0


	//   ....[21]....
        /*00d8*/ 	.word	0x00001080


	//   ....[22]....
        /*00dc*/ 	.word	0x00001130


	//   ....[23]....
        /*00e0*/ 	.word	0x000011a0


	//   ....[24]....
        /*00e4*/ 	.word	0x00001250


	//   ....[25]....
        /*00e8*/ 	.word	0x00001300


	//   ....[26]....
        /*00ec*/ 	.word	0x000013b0


	//   ....[27]....
        /*00f0*/ 	.word	0x00001460


	//   ....[28]....
        /*00f4*/ 	.word	0x00001510


	//   ....[29]....
        /*00f8*/ 	.word	0x00001580


	//----- nvinfo : EIATTR_EXIT_INSTR_OFFSETS
	.align		4
.L_29:
        /*00fc*/ 	.byte	0x04, 0x1c
        /*00fe*/ 	.short	(.L_31 - .L_30)


	//   ....[0]....
.L_30:
        /*0100*/ 	.word	0x00001b10


	//----- nvinfo : EIATTR_CRS_STACK_SIZE
	.align		4
.L_31:
        /*0104*/ 	.byte	0x04, 0x1e
        /*0106*/ 	.short	(.L_33 - .L_32)
.L_32:
        /*0108*/ 	.word	0x00000000


	//----- nvinfo : EIATTR_CBANK_PARAM_SIZE
	.align		4
.L_33:
        /*010c*/ 	.byte	0x03, 0x19
        /*010e*/ 	.short	0x0028


	//----- nvinfo : EIATTR_PARAM_CBANK
	.align		4
        /*0110*/ 	.byte	0x04, 0x0a
        /*0112*/ 	.short	(.L_35 - .L_34)
	.align		4
.L_34:
        /*0114*/ 	.word	index@(.nv.constant0._Z6kernelPiS_S_S_S_)
        /*0118*/ 	.short	0x0380
        /*011a*/ 	.short	0x0028


	//----- nvinfo : EIATTR_SW_WAR
	.align		4
.L_35:
        /*011c*/ 	.byte	0x04, 0x36
        /*011e*/ 	.short	(.L_37 - .L_36)
.L_36:
        /*0120*/ 	.word	0x00000008
.L_37:


//--------------------- .nv.callgraph             --------------------------
	.section	.nv.callgraph,"",@"SHT_CUDA_CALLGRAPH"
	.align	4
	.sectionentsize	8
	.align		4
        /*0000*/ 	.word	0x00000000
	.align		4
        /*0004*/ 	.word	0xffffffff
	.align		4
        /*0008*/ 	.word	index@(_Z6kernelPiS_S_S_S_)
	.align		4
        /*000c*/ 	.word	index@(vprintf)
	.align		4
        /*0010*/ 	.word	0x00000000
	.align		4
        /*0014*/ 	.word	0xfffffffe
	.align		4
        /*0018*/ 	.word	0x00000000
	.align		4
        /*001c*/ 	.word	0xfffffffd
	.align		4
        /*0020*/ 	.word	0x00000000
	.align		4
        /*0024*/ 	.word	0xfffffffc


//--------------------- .nv.constant4             --------------------------
	.section	.nv.constant4,"a",@progbits
	.align	8
	.align		8
.nv.constant4:
        /*0000*/ 	.dword	vprintf
	.align		8
        /*0008*/ 	.dword	$str
	.align		8
        /*0010*/ 	.dword	$str$1
	.align		8
        /*0018*/ 	.dword	$str$2
	.align		8
        /*0020*/ 	.dword	$str$3
	.align		8
        /*0028*/ 	.dword	$str$4
	.align		8
        /*0030*/ 	.dword	$str$5


//--------------------- .text._Z6kernelPiS_S_S_S_ --------------------------
	.section	.text._Z6kernelPiS_S_S_S_,"ax",@progbits
	.align	128
        .global         _Z6kernelPiS_S_S_S_
        .type           _Z6kernelPiS_S_S_S_,@function
        .size           _Z6kernelPiS_S_S_S_,(.L_x_50 - _Z6kernelPiS_S_S_S_)
        .other          _Z6kernelPiS_S_S_S_,@"STO_CUDA_ENTRY STV_DEFAULT"
_Z6kernelPiS_S_S_S_:
.text._Z6kernelPiS_S_S_S_:
[----:B------:R-:W0:Y:S01]  /*0000*/  LDC R1, c[0x0][0x37c] ;  /* 0x0000df00ff017b82 */ /* 0x000e220000000800 */
[----:B------:R-:W1:Y:S01]  /*0010*/  S2R R18, SR_TID.X ;  /* 0x0000000000127919 */ /* 0x000e620000002100 */
[----:B------:R-:W2:Y:S01]  /*0020*/  LDCU UR4, c[0x0][0x2f8] ;  /* 0x00005f00ff0477ac */ /* 0x000ea20008000800 */
[----:B0-----:R-:W-:Y:S01]  /*0030*/  VIADD R1, R1, 0xfffffff8 ;  /* 0xfffffff801017836 */ /* 0x001fe20000000000 */
[----:B------:R-:W-:Y:S01]  /*0040*/  BSSY.RECONVERGENT B0, `(.L_x_0) ;  /* 0x000001a000007945 */ /* 0x000fe20003800200 */
[----:B------:R-:W0:Y:S01]  /*0050*/  LDCU UR5, c[0x0][0x2fc] ;  /* 0x00005f80ff0577ac */ /* 0x000e220008000800 */
[----:B------:R-:W3:Y:S02]  /*0060*/  LDCU.64 UR36, c[0x0][0x358] ;  /* 0x00006b00ff2477ac */ /* 0x000ee40008000a00 */
[----:B--2---:R-:W-:-:S05]  /*0070*/  IADD3 R2, P2, PT, R1, UR4, RZ ;  /* 0x0000000401027c10 */ /* 0x004fca000ff5e0ff */
[----:B0-----:R-:W-:Y:S01]  /*0080*/  IMAD.X R16, RZ, RZ, UR5, P2 ;  /* 0x00000005ff107e24 */ /* 0x001fe200090e06ff */
[C---:B-1----:R-:W-:Y:S02]  /*0090*/  ISETP.GT.U32.AND P1, PT, R18.reuse, 0x4, PT ;  /* 0x000000041200780c */ /* 0x042fe40003f24070 */
[----:B------:R-:W-:-:S11]  /*00a0*/  ISETP.NE.AND P0, PT, R18, RZ, PT ;  /* 0x000000ff1200720c */ /* 0x000fd60003f05270 */
[----:B---3--:R-:W-:Y:S05]  /*00b0*/  @P1 BRA `(.L_x_1) ;  /* 0x0000000000481947 */ /* 0x008fea0003800000 */
[----:B------:R-:W0:Y:S01]  /*00c0*/  LDC R0, c[0x0][0x360] ;  /* 0x0000d800ff007b82 */ /* 0x000e220000000800 */
[----:B------:R-:W-:-:S07]  /*00d0*/  MOV R3, R18 ;  /* 0x0000001200037202 */ /* 0x000fce0000000f00 */
.L_x_2:
[----:B------:R-:W-:-:S13]  /*00e0*/  ISETP.NE.AND P1, PT, R3, RZ, PT ;  /* 0x000000ff0300720c */ /* 0x000fda0003f25270 */
[----:B------:R-:W1:Y:S01]  /*00f0*/  @P1 LDC.64 R8, c[0x0][0x380] ;  /* 0x0000e000ff081b82 */ /* 0x000e620000000a00 */
[----:B------:R-:W-:Y:S02]  /*0100*/  @!P1 IMAD.MOV.U32 R13, RZ, RZ, 0x1 ;  /* 0x00000001ff0d9424 */ /* 0x000fe400078e00ff */
[----:B------:R-:W-:-:S05]  /*0110*/  @P1 IMAD.MOV.U32 R15, RZ, RZ, 0x7fffffff ;  /* 0x7fffffffff0f1424 */ /* 0x000fca00078e00ff */
[----:B------:R-:W2:Y:S08]  /*0120*/  @P1 LDC.64 R10, c[0x0][0x3a0] ;  /* 0x0000e800ff0a1b82 */ /* 0x000eb00000000a00 */
[----:B------:R-:W3:Y:S08]  /*0130*/  @!P1 LDC.64 R4, c[0x0][0x380] ;  /* 0x0000e000ff049b82 */ /* 0x000ef00000000a00 */
[----:B------:R-:W4:Y:S01]  /*0140*/  @!P1 LDC.64 R6, c[0x0][0x3a0] ;  /* 0x0000e800ff069b82 */ /* 0x000f220000000a00 */
[----:B-1----:R-:W-:-:S04]  /*0150*/  @P1 IMAD.WIDE.U32 R8, R3, 0x4, R8 ;  /* 0x0000000403081825 */ /* 0x002fc800078e0008 */
[----:B--2---:R-:W-:Y:S01]  /*0160*/  @P1 IMAD.WIDE.U32 R10, R3, 0x4, R10 ;  /* 0x00000004030a1825 */ /* 0x004fe200078e000a */
[----:B0-----:R-:W-:Y:S01]  /*0170*/  IADD3 R3, PT, PT, R0, R3, RZ ;  /* 0x0000000300037210 */ /* 0x001fe20007ffe0ff */
[----:B---3--:R1:W-:Y:S04]  /*0180*/  @!P1 STG.E desc[UR36][R4.64], RZ ;  /* 0x000000ff04009986 */ /* 0x0083e8000c101924 */
[----:B----4-:R1:W-:Y:S04]  /*0190*/  @!P1 STG.E desc[UR36][R6.64], R13 ;  /* 0x0000000d06009986 */ /* 0x0103e8000c101924 */
[----:B------:R1:W-:Y:S04]  /*01a0*/  @P1 STG.E desc[UR36][R8.64], R15 ;  /* 0x0000000f08001986 */ /* 0x0003e8000c101924 */
[----:B------:R1:W-:Y:S01]  /*01b0*/  @P1 STG.E desc[UR36][R10.64], RZ ;  /* 0x000000ff0a001986 */ /* 0x0003e2000c101924 */
[----:B------:R-:W-:-:S13]  /*01c0*/  ISETP.GE.U32.AND P1, PT, R3, 0x5, PT ;  /* 0x000000050300780c */ /* 0x000fda0003f26070 */
[----:B-1----:R-:W-:Y:S05]  /*01d0*/  @!P1 BRA `(.L_x_2) ;  /* 0xfffffffc00c09947 */ /* 0x002fea000383ffff */
.L_x_1:
[----:B------:R-:W-:Y:S05]  /*01e0*/  BSYNC.RECONVERGENT B0 ;  /* 0x0000000000007941 */ /* 0x000fea0003800200 */
.L_x_0:
[----:B------:R-:W-:Y:S05]  /*01f0*/  @!P0 BRA `(.L_x_3) ;  /* 0x0000001000e88947 */ /* 0x000fea0003800000 */
[----:B------:R-:W-:-:S13]  /*0200*/  ISETP.NE.AND P0, PT, R18, 0x4, PT ;  /* 0x000000041200780c */ /* 0x000fda0003f05270 */
[----:B------:R-:W-:Y:S05]  /*0210*/  @P0 BRA `(.L_x_4) ;  /* 0x0000001400000947 */ /* 0x000fea0003800000 */
[----:B------:R-:W0:Y:S01]  /*0220*/  LDC.64 R10, c[0x0][0x380] ;  /* 0x0000e000ff0a7b82 */ /* 0x000e220000000a00 */
[----:B------:R-:W-:Y:S01]  /*0230*/  MOV R17, 0x0 ;  /* 0x0000000000117802 */ /* 0x000fe20000000f00 */
[----:B------:R-:W1:Y:S01]  /*0240*/  LDCU.64 UR4, c[0x4][0x8] ;  /* 0x01000100ff0477ac */ /* 0x000e620008000a00 */
[----:B0-----:R-:W2:Y:S05]  /*0250*/  LDG.E R0, desc[UR36][R10.64] ;  /* 0x000000240a007981 */ /* 0x001eaa000c1e1900 */
[----:B------:R0:W3:Y:S01]  /*0260*/  LDC.64 R8, c[0x4][R17] ;  /* 0x0100000011087b82 */ /* 0x0000e20000000a00 */
[----:B-1----:R-:W-:Y:S01]  /*0270*/  IMAD.U32 R4, RZ, RZ, UR4 ;  /* 0x00000004ff047e24 */ /* 0x002fe2000f8e00ff */
[----:B------:R-:W-:Y:S01]  /*0280*/  MOV R6, R2 ;  /* 0x0000000200067202 */ /* 0x000fe20000000f00 */
[----:B------:R-:W-:-:S02]  /*0290*/  IMAD.U32 R5, RZ, RZ, UR5 ;  /* 0x00000005ff057e24 */ /* 0x000fc4000f8e00ff */
[----:B------:R-:W-:Y:S01]  /*02a0*/  IMAD.MOV.U32 R7, RZ, RZ, R16 ;  /* 0x000000ffff077224 */ /* 0x000fe200078e0010 */
[----:B--23--:R0:W-:Y:S06]  /*02b0*/  STL [R1], R0 ;  /* 0x0000000001007387 */ /* 0x00c1ec0000100800 */
[----:B------:R-:W-:-:S07]  /*02c0*/  LEPC R20, `(.L_x_5) ;  /* 0x000000001014794e */ /* 0x000fce0000000000 */
[----:B0-----:R-:W-:Y:S05]  /*02d0*/  CALL.ABS.NOINC R8 ;  /* 0x0000000008007343 */ /* 0x001fea0003c00000 */
.L_x_5:
[----:B------:R-:W0:Y:S01]  /*02e0*/  LDC.64 R8, c[0x0][0x380] ;  /* 0x0000e000ff087b82 */ /* 0x000e220000000a00 */
[----:B------:R-:W1:Y:S01]  /*02f0*/  LDCU.64 UR4, c[0x4][0x8] ;  /* 0x01000100ff0477ac */ /* 0x000e620008000a00 */
[----:B0-----:R-:W2:Y:S06]  /*0300*/  LDG.E R0, desc[UR36][R8.64+0x4] ;  /* 0x0000042408007981 */ /* 0x001eac000c1e1900 */
[----:B------:R0:W3:Y:S01]  /*0310*/  LDC.64 R10, c[0x4][R17] ;  /* 0x01000000110a7b82 */ /* 0x0000e20000000a00 */
[----:B-1----:R-:W-:Y:S01]  /*0320*/  IMAD.U32 R4, RZ, RZ, UR4 ;  /* 0x00000004ff047e24 */ /* 0x002fe2000f8e00ff */
[----:B------:R-:W-:Y:S01]  /*0330*/  MOV R5, UR5 ;  /* 0x0000000500057c02 */ /* 0x000fe20008000f00 */
[----:B------:R-:W-:-:S02]  /*0340*/  IMAD.MOV.U32 R6, RZ, RZ, R2 ;  /* 0x000000ffff067224 */ /* 0x000fc400078e0002 */
[----:B------:R-:W-:Y:S01]  /*0350*/  IMAD.MOV.U32 R7, RZ, RZ, R16 ;  /* 0x000000ffff077224 */ /* 0x000fe200078e0010 */
[----:B--23--:R0:W-:Y:S06]  /*0360*/  STL [R1], R0 ;  /* 0x0000000001007387 */ /* 0x00c1ec0000100800 */
[----:B------:R-:W-:-:S07]  /*0370*/  LEPC R20, `(.L_x_6) ;  /* 0x000000001014794e */ /* 0x000fce0000000000 */
[----:B0-----:R-:W-:Y:S05]  /*0380*/  CALL.ABS.NOINC R10 ;  /* 0x000000000a007343 */ /* 0x001fea0003c00000 */
.L_x_6:
[----:B------:R-:W0:Y:S01]  /*0390*/  LDC.64 R8, c[0x0][0x380] ;  /* 0x0000e000ff087b82 */ /* 0x000e220000000a00 */
[----:B------:R-:W1:Y:S01]  /*03a0*/  LDCU.64 UR4, c[0x4][0x8] ;  /* 0x01000100ff0477ac */ /* 0x000e620008000a00 */
[----:B0-----:R-:W2:Y:S06]  /*03b0*/  LDG.E R0, desc[UR36][R8.64+0x8] ;  /* 0x0000082408007981 */ /* 0x001eac000c1e1900 */
[----:B------:R0:W3:Y:S01]  /*03c0*/  LDC.64 R10, c[0x4][R17] ;  /* 0x01000000110a7b82 */ /* 0x0000e20000000a00 */
[----:B-1----:R-:W-:Y:S01]  /*03d0*/  MOV R4, UR4 ;  /* 0x0000000400047c02 */ /* 0x002fe20008000f00 */
[----:B------:R-:W-:Y:S01]  /*03e0*/  IMAD.U32 R5, RZ, RZ, UR5 ;  /* 0x00000005ff057e24 */ /* 0x000fe2000f8e00ff */
[----:B------:R-:W-:Y:S01]  /*03f0*/  MOV R7, R16 ;  /* 0x0000001000077202 */ /* 0x000fe20000000f00 */
[----:B------:R-:W-:Y:S01]  /*0400*/  IMAD.MOV.U32 R6, RZ, RZ, R2 ;  /* 0x000000ffff067224 */ /* 0x000fe200078e0002 */
[----:B--23--:R0:W-:Y:S06]  /*0410*/  STL [R1], R0 ;  /* 0x0000000001007387 */ /* 0x00c1ec0000100800 */
[----:B------:R-:W-:-:S07]  /*0420*/  LEPC R20, `(.L_x_7) ;  /* 0x000000001014794e */ /* 0x000fce0000000000 */
[----:B0-----:R-:W-:Y:S05]  /*0430*/  CALL.ABS.NOINC R10 ;  /* 0x000000000a007343 */ /* 0x001fea0003c00000 */
.L_x_7:
[----:B------:R-:W0:Y:S01]  /*0440*/  LDC.64 R8, c[0x0][0x380] ;  /* 0x0000e000ff087b82 */ /* 0x000e220000000a00 */
[----:B------:R-:W1:Y:S01]  /*0450*/  LDCU.64 UR4, c[0x4][0x8] ;  /* 0x01000100ff0477ac */ /* 0x000e620008000a00 */
[----:B0-----:R-:W2:Y:S06]  /*0460*/  LDG.E R0, desc[UR36][R8.64+0xc] ;  /* 0x00000c2408007981 */ /* 0x001eac000c1e1900 */
        /* <DEDUP_REMOVED lines=8> */
.L_x_8:
        /* <DEDUP_REMOVED lines=11> */
.L_x_9:
[----:B------:R0:W1:Y:S01]  /*05a0*/  LDC.64 R8, c[0x4][R17] ;  /* 0x0100000011087b82 */ /* 0x0000620000000a00 */
[----:B------:R-:W2:Y:S01]  /*05b0*/  LDCU.64 UR4, c[0x4][0x10] ;  /* 0x01000200ff0477ac */ /* 0x000ea20008000a00 */
[----:B------:R-:W-:Y:S02]  /*05c0*/  CS2R R6, SRZ ;  /* 0x0000000000067805 */ /* 0x000fe4000001ff00 */
[----:B--2---:R-:W-:Y:S01]  /*05d0*/  MOV R4, UR4 ;  /* 0x0000000400047c02 */ /* 0x004fe20008000f00 */
[----:B0-----:R-:W-:-:S07]  /*05e0*/  IMAD.U32 R5, RZ, RZ, UR5 ;  /* 0x00000005ff057e24 */ /* 0x001fce000f8e00ff */
[----:B------:R-:W-:-:S07]  /*05f0*/  LEPC R20, `(.L_x_10) ;  /* 0x000000001014794e */ /* 0x000fce0000000000 */
[----:B-1----:R-:W-:Y:S05]  /*0600*/  CALL.ABS.NOINC R8 ;  /* 0x0000000008007343 */ /* 0x002fea0003c00000 */
.L_x_10:
        /* <DEDUP_REMOVED lines=11> */
.L_x_11:
        /* <DEDUP_REMOVED lines=11> */
.L_x_12:
        /* <DEDUP_REMOVED lines=11> */
.L_x_13:
        /* <DEDUP_REMOVED lines=11> */
.L_x_14:
        /* <DEDUP_REMOVED lines=11> */
.L_x_15:
[----:B------:R0:W1:Y:S01]  /*0980*/  LDC.64 R8, c[0x4][R17] ;  /* 0x0100000011087b82 */ /* 0x0000620000000a00 */
[----:B------:R-:W2:Y:S01]  /*0990*/  LDCU.64 UR4, c[0x4][0x18] ;  /* 0x01000300ff0477ac */ /* 0x000ea20008000a00 */
[----:B------:R-:W-:Y:S01]  /*09a0*/  CS2R R6, SRZ ;  /* 0x0000000000067805 */ /* 0x000fe2000001ff00 */
[----:B--2---:R-:W-:Y:S02]  /*09b0*/  IMAD.U32 R4, RZ, RZ, UR4 ;  /* 0x00000004ff047e24 */ /* 0x004fe4000f8e00ff */
[----:B0-----:R-:W-:-:S07]  /*09c0*/  IMAD.U32 R5, RZ, RZ, UR5 ;  /* 0x00000005ff057e24 */ /* 0x001fce000f8e00ff */
[----:B------:R-:W-:-:S07]  /*09d0*/  LEPC R20, `(.L_x_16) ;  /* 0x000000001014794e */ /* 0x000fce0000000000 */
[----:B-1----:R-:W-:Y:S05]  /*09e0*/  CALL.ABS.NOINC R8 ;  /* 0x0000000008007343 */ /* 0x002fea0003c00000 */
.L_x_16:
        /* <DEDUP_REMOVED lines=11> */
.L_x_17:
        /* <DEDUP_REMOVED lines=11> */
.L_x_18:
        /* <DEDUP_REMOVED lines=11> */
.L_x_19:
        /* <DEDUP_REMOVED lines=11> */
.L_x_20:
        /* <DEDUP_REMOVED lines=11> */
.L_x_21:
[----:B------:R0:W1:Y:S01]  /*0d60*/  LDC.64 R8, c[0x4][R17] ;  /* 0x0100000011087b82 */ /* 0x0000620000000a00 */
[----:B------:R-:W2:Y:S01]  /*0d70*/  LDCU.64 UR4, c[0x4][0x20] ;  /* 0x01000400ff0477ac */ /* 0x000ea20008000a00 */
[----:B------:R-:W-:Y:S01]  /*0d80*/  CS2R R6, SRZ ;  /* 0x0000000000067805 */ /* 0x000fe2000001ff00 */
[----:B--2---:R-:W-:Y:S01]  /*0d90*/  IMAD.U32 R4, RZ, RZ, UR4 ;  /* 0x00000004ff047e24 */ /* 0x004fe2000f8e00ff */
[----:B0-----:R-:W-:-:S07]  /*0da0*/  MOV R5, UR5 ;  /* 0x0000000500057c02 */ /* 0x001fce0008000f00 */
[----:B------:R-:W-:-:S07]  /*0db0*/  LEPC R20, `(.L_x_22) ;  /* 0x000000001014794e */ /* 0x000fce0000000000 */
[----:B-1----:R-:W-:Y:S05]  /*0dc0*/  CALL.ABS.NOINC R8 ;  /* 0x0000000008007343 */ /* 0x002fea0003c00000 */
.L_x_22:
        /* <DEDUP_REMOVED lines=11> */
.L_x_23:
        /* <DEDUP_REMOVED lines=11> */
.L_x_24:
        /* <DEDUP_REMOVED lines=11> */
.L_x_25:
        /* <DEDUP_REMOVED lines=11> */
.L_x_26:
        /* <DEDUP_REMOVED lines=11> */
.L_x_27:
[----:B------:R0:W1:Y:S01]  /*1140*/  LDC.64 R8, c[0x4][R17] ;  /* 0x0100000011087b82 */ /* 0x0000620000000a00 */
[----:B------:R-:W2:Y:S01]  /*1150*/  LDCU.64 UR4, c[0x4][0x28] ;  /* 0x01000500ff0477ac */ /* 0x000ea20008000a00 */
[----:B------:R-:W-:Y:S02]  /*1160*/  CS2R R6, SRZ ;  /* 0x0000000000067805 */ /* 0x000fe4000001ff00 */
[----:B--2---:R-:W-:Y:S01]  /*1170*/  MOV R4, UR4 ;  /* 0x0000000400047c02 */ /* 0x004fe20008000f00 */
[----:B0-----:R-:W-:-:S07]  /*1180*/  IMAD.U32 R5, RZ, RZ, UR5 ;  /* 0x00000005ff057e24 */ /* 0x001fce000f8e00ff */
[----:B------:R-:W-:-:S07]  /*1190*/  LEPC R20, `(.L_x_28) ;  /* 0x000000001014794e */ /* 0x000fce0000000000 */
[----:B-1----:R-:W-:Y:S05]  /*11a0*/  CALL.ABS.NOINC R8 ;  /* 0x0000000008007343 */ /* 0x002fea0003c00000 */
.L_x_28:
        /* <DEDUP_REMOVED lines=11> */
.L_x_29:
        /* <DEDUP_REMOVED lines=11> */
.L_x_30:
        /* <DEDUP_REMOVED lines=11> */
.L_x_31:
        /* <DEDUP_REMOVED lines=11> */
.L_x_32:
        /* <DEDUP_REMOVED lines=11> */
.L_x_33:
[----:B------:R0:W1:Y:S01]  /*1520*/  LDC.64 R2, c[0x4][R17] ;  /* 0x0100000011027b82 */ /* 0x0000620000000a00 */
[----:B------:R-:W2:Y:S01]  /*1530*/  LDCU.64 UR4, c[0x4][0x30] ;  /* 0x01000600ff0477ac */ /* 0x000ea20008000a00 */
[----:B------:R-:W-:Y:S01]  /*1540*/  CS2R R6, SRZ ;  /* 0x0000000000067805 */ /* 0x000fe2000001ff00 */
[----:B--2---:R-:W-:Y:S02]  /*1550*/  IMAD.U32 R4, RZ, RZ, UR4 ;  /* 0x00000004ff047e24 */ /* 0x004fe4000f8e00ff */
[----:B0-----:R-:W-:-:S07]  /*1560*/  IMAD.U32 R5, RZ, RZ, UR5 ;  /* 0x00000005ff057e24 */ /* 0x001fce000f8e00ff */
[----:B------:R-:W-:-:S07]  /*1570*/  LEPC R20, `(.L_x_34) ;  /* 0x000000001014794e */ /* 0x000fce0000000000 */
[----:B-1----:R-:W-:Y:S05]  /*1580*/  CALL.ABS.NOINC R2 ;  /* 0x0000000002007343 */ /* 0x002fea0003c00000 */
.L_x_34:
[----:B------:R-:W-:Y:S05]  /*1590*/  BRA `(.L_x_4) ;  /* 0x0000000000207947 */ /* 0x000fea0003800000 */
.L_x_3:
[----:B------:R-:W0:Y:S01]  /*15a0*/  S2UR UR5, SR_CgaCtaId ;  /* 0x00000000000579c3 */ /* 0x000e220000008800 */
[----:B------:R-:W-:Y:S01]  /*15b0*/  UMOV UR4, 0x400 ;  /* 0x0000040000047882 */ /* 0x000fe20000000000 */
[----:B------:R-:W-:Y:S02]  /*15c0*/  HFMA2 R2, -RZ, RZ, 0, 5.9604644775390625e-08 ;  /* 0x00000001ff027431 */ /* 0x000fe400000001ff */
[----:B------:R-:W-:-:S04]  /*15d0*/  IMAD.MOV.U32 R3, RZ, RZ, RZ ;  /* 0x000000ffff037224 */ /* 0x000fc800078e00ff */
[----:B------:R-:W1:Y:S01]  /*15e0*/  LDC.64 R4, c[0x0][0x388] ;  /* 0x0000e200ff047b82 */ /* 0x000e620000000a00 */
[----:B0-----:R-:W-:Y:S01]  /*15f0*/  ULEA UR4, UR5, UR4, 0x18 ;  /* 0x0000000405047291 */ /* 0x001fe2000f8ec0ff */
[----:B-1----:R0:W-:Y:S08]  /*1600*/  STG.E desc[UR36][R4.64], RZ ;  /* 0x000000ff04007986 */ /* 0x0021f0000c101924 */
[----:B------:R0:W-:Y:S03]  /*1610*/  STS.64 [UR4], R2 ;  /* 0x00000002ff007988 */ /* 0x0001e60008000a04 */
.L_x_4:
[----:B------:R-:W-:Y:S05]  /*1620*/  WARPSYNC.ALL ;  /* 0x0000000000007948 */ /* 0x000fea0003800000 */
[----:B------:R-:W-:Y:S06]  /*1630*/  BAR.SYNC.DEFER_BLOCKING 0x0 ;  /* 0x0000000000007b1d */ /* 0x000fec0000010000 */
[----:B------:R-:W1:Y:S02]  /*1640*/  LDCU UR6, c[0x0][0x360] ;  /* 0x00006c00ff0677ac */ /* 0x000e640008000800 */
.L_x_48:
[----:B--2---:R-:W2:Y:S01]  /*1650*/  S2UR UR5, SR_CgaCtaId ;  /* 0x00000000000579c3 */ /* 0x004ea20000008800 */
[----:B------:R-:W-:Y:S01]  /*1660*/  UMOV UR4, 0x400 ;  /* 0x0000040000047882 */ /* 0x000fe20000000000 */
[----:B------:R-:W-:Y:S01]  /*1670*/  BSSY.RECONVERGENT B1, `(.L_x_35) ;  /* 0x0000043000017945 */ /* 0x000fe20003800200 */
[----:B--2---:R-:W-:-:S09]  /*1680*/  ULEA UR4, UR5, UR4, 0x18 ;  /* 0x0000000405047291 */ /* 0x004fd2000f8ec0ff */
[----:B0-----:R-:W0:Y:S02]  /*1690*/  LDS R3, [UR4] ;  /* 0x00000004ff037984 */ /* 0x001e240008000800 */
[----:B0-----:R-:W-:-:S13]  /*16a0*/  ISETP.GE.AND P0, PT, R18, R3, PT ;  /* 0x000000031200720c */ /* 0x001fda0003f06270 */
[----:B---3--:R-:W-:Y:S05]  /*16b0*/  @P0 BRA `(.L_x_36) ;  /* 0x0000000000f80947 */ /* 0x008fea0003800000 */
[----:B------:R-:W-:-:S07]  /*16c0*/  IMAD.MOV.U32 R0, RZ, RZ, R18 ;  /* 0x000000ffff007224 */ /* 0x000fce00078e0012 */
.L_x_44:
[----:B0-----:R-:W0:Y:S08]  /*16d0*/  LDC.64 R4, c[0x0][0x388] ;  /* 0x0000e200ff047b82 */ /* 0x001e300000000a00 */
[----:B------:R-:W2:Y:S01]  /*16e0*/  LDC.64 R10, c[0x0][0x398] ;  /* 0x0000e600ff0a7b82 */ /* 0x000ea20000000a00 */
[----:B0-----:R-:W-:-:S05]  /*16f0*/  IMAD.WIDE R4, R0, 0x4, R4 ;  /* 0x0000000400047825 */ /* 0x001fca00078e0204 */
[----:B-1----:R-:W2:Y:S02]  /*1700*/  LDG.E R17, desc[UR36][R4.64] ;  /* 0x0000002404117981 */ /* 0x002ea4000c1e1900 */
[----:B--2---:R-:W-:-:S05]  /*1710*/  IMAD.WIDE R10, R17, 0x4, R10 ;  /* 0x00000004110a7825 */ /* 0x004fca00078e020a */
[----:B------:R-:W2:Y:S04]  /*1720*/  LDG.E R19, desc[UR36][R10.64] ;  /* 0x000000240a137981 */ /* 0x000ea8000c1e1900 */
[----:B------:R-:W2:Y:S01]  /*1730*/  LDG.E R2, desc[UR36][R10.64+0x4] ;  /* 0x000004240a027981 */ /* 0x000ea2000c1e1900 */
[----:B-1----:R-:W-:Y:S01]  /*1740*/  IADD3 R0, PT, PT, R0, UR6, RZ ;  /* 0x0000000600007c10 */ /* 0x002fe2000fffe0ff */
[----:B------:R-:W-:Y:S03]  /*1750*/  BSSY.RECONVERGENT B0, `(.L_x_37) ;  /* 0x0000033000007945 */ /* 0x000fe60003800200 */
[----:B------:R-:W-:Y:S02]  /*1760*/  ISETP.GE.AND P0, PT, R0, R3, PT ;  /* 0x000000030000720c */ /* 0x000fe40003f06270 */
[----:B--2---:R-:W-:-:S13]  /*1770*/  ISETP.GE.AND P1, PT, R19, R2, PT ;  /* 0x000000021300720c */ /* 0x004fda0003f26270 */
[----:B---3--:R-:W-:Y:S05]  /*1780*/  @P1 BRA `(.L_x_38) ;  /* 0x0000000000bc1947 */ /* 0x008fea0003800000 */
[----:B------:R-:W0:Y:S08]  /*1790*/  LDC.64 R12, c[0x0][0x380] ;  /* 0x0000e000ff0c7b82 */ /* 0x000e300000000a00 */
[----:B------:R-:W1:Y:S08]  /*17a0*/  LDC.64 R14, c[0x0][0x3a0] ;  /* 0x0000e800ff0e7b82 */ /* 0x000e700000000a00 */
[----:B------:R-:W2:Y:S08]  /*17b0*/  LDC.64 R8, c[0x0][0x380] ;  /* 0x0000e000ff087b82 */ /* 0x000eb00000000a00 */
[----:B------:R-:W3:Y:S01]  /*17c0*/  LDC.64 R6, c[0x0][0x390] ;  /* 0x0000e400ff067b82 */ /* 0x000ee20000000a00 */
[----:B0-----:R-:W-:-:S07]  /*17d0*/  IMAD.WIDE R12, R17, 0x4, R12 ;  /* 0x00000004110c7825 */ /* 0x001fce00078e020c */
[----:B------:R-:W0:Y:S01]  /*17e0*/  LDC.64 R4, c[0x0][0x3a0] ;  /* 0x0000e800ff047b82 */ /* 0x000e220000000a00 */
[----:B-1----:R-:W-:-:S07]  /*17f0*/  IMAD.WIDE R14, R17, 0x4, R14 ;  /* 0x00000004110e7825 */ /* 0x002fce00078e020e */
.L_x_43:
[----:B------:R-:W4:Y:S01]  /*1800*/  LDG.E R2, desc[UR36][R12.64] ;  /* 0x000000240c027981 */ /* 0x000f22000c1e1900 */
[----:B-12---:R-:W-:-:S04]  /*1810*/  IMAD.WIDE R16, R19, 0x4, R8 ;  /* 0x0000000413107825 */ /* 0x006fc800078e0208 */
[----:B------:R-:W-:Y:S01]  /*1820*/  IMAD.MOV.U32 R20, RZ, RZ, 0x7fffffff ;  /* 0x7fffffffff147424 */ /* 0x000fe200078e00ff */
[----:B----4-:R-:W-:-:S05]  /*1830*/  IADD3 R21, PT, PT, R2, 0x1, RZ ;  /* 0x0000000102157810 */ /* 0x010fca0007ffe0ff */
[----:B------:R-:W2:Y:S01]  /*1840*/  ATOMG.E.CAS.STRONG.GPU PT, R2, [R16], R20, R21 ;  /* 0x00000014100273a9 */ /* 0x000ea200001ee115 */
[----:B------:R-:W-:Y:S01]  /*1850*/  BSSY.RECONVERGENT B2, `(.L_x_39) ;  /* 0x0000014000027945 */ /* 0x000fe20003800200 */
[----:B--2---:R-:W-:-:S13]  /*1860*/  ISETP.NE.AND P1, PT, R2, 0x7fffffff, PT ;  /* 0x7fffffff0200780c */ /* 0x004fda0003f25270 */
[----:B------:R-:W-:Y:S05]  /*1870*/  @P1 BRA `(.L_x_40) ;  /* 0x0000000000441947 */ /* 0x000fea0003800000 */
[----:B------:R-:W1:Y:S01]  /*1880*/  S2R R21, SR_LANEID ;  /* 0x0000000000157919 */ /* 0x000e620000000000 */
[----:B------:R-:W2:Y:S01]  /*1890*/  S2UR UR5, SR_CgaCtaId ;  /* 0x00000000000579c3 */ /* 0x000ea20000008800 */
[----:B------:R-:W-:Y:S01]  /*18a0*/  VOTEU.ANY UR7, UPT, PT ;  /* 0x0000000000077886 */ /* 0x000fe200038e0100 */
[----:B------:R-:W-:Y:S01]  /*18b0*/  UMOV UR4, 0x400 ;  /* 0x0000040000047882 */ /* 0x000fe20000000000 */
[----:B------:R-:W1:Y:S01]  /*18c0*/  FLO.U32 R22, UR7 ;  /* 0x0000000700167d00 */ /* 0x000e6200080e0000 */
[----:B------:R-:W-:Y:S01]  /*18d0*/  UIADD3 UR4, UPT, UPT, UR4, 0x4, URZ ;  /* 0x0000000404047890 */ /* 0x000fe2000fffe0ff */
[----:B------:R-:W4:Y:S06]  /*18e0*/  S2R R20, SR_LTMASK ;  /* 0x0000000000147919 */ /* 0x000f2c0000003900 */
[----:B------:R-:W5:Y:S01]  /*18f0*/  POPC R2, UR7 ;  /* 0x0000000700027d09 */ /* 0x000f620008000000 */
[----:B--2---:R-:W-:Y:S01]  /*1900*/  ULEA UR4, UR5, UR4, 0x18 ;  /* 0x0000000405047291 */ /* 0x004fe2000f8ec0ff */
[----:B-1----:R-:W-:-:S02]  /*1910*/  ISETP.EQ.U32.AND P1, PT, R22, R21, PT ;  /* 0x000000151600720c */ /* 0x002fc40003f22070 */
[----:B----4-:R-:W-:-:S06]  /*1920*/  LOP3.LUT R24, R20, UR7, RZ, 0xc0, !PT ;  /* 0x0000000714187c12 */ /* 0x010fcc000f8ec0ff */
[----:B------:R-:W1:Y:S05]  /*1930*/  POPC R24, R24 ;  /* 0x0000001800187309 */ /* 0x000e6a0000000000 */
[----:B-----5:R-:W2:Y:S04]  /*1940*/  @P1 ATOMS.ADD R23, [UR4], R2 ;  /* 0x00000002ff17198c */ /* 0x020ea80008000004 */
[----:B--2---:R-:W1:Y:S02]  /*1950*/  SHFL.IDX PT, R21, R23, R22, 0x1f ;  /* 0x00001f1617157589 */ /* 0x004e6400000e0000 */
[----:B-1----:R-:W-:-:S04]  /*1960*/  IMAD.IADD R21, R21, 0x1, R24 ;  /* 0x0000000115157824 */ /* 0x002fc800078e0218 */
[----:B---3--:R-:W-:-:S05]  /*1970*/  IMAD.WIDE R20, R21, 0x4, R6 ;  /* 0x0000000415147825 */ /* 0x008fca00078e0206 */
[----:B------:R1:W-:Y:S02]  /*1980*/  STG.E desc[UR36][R20.64], R19 ;  /* 0x0000001314007986 */ /* 0x0003e4000c101924 */
.L_x_40:
[----:B------:R-:W-:Y:S05]  /*1990*/  BSYNC.RECONVERGENT B2 ;  /* 0x0000000000027941 */ /* 0x000fea0003800200 */
.L_x_39:
[----:B------:R-:W1:Y:S04]  /*19a0*/  LDG.E R2, desc[UR36][R12.64] ;  /* 0x000000240c027981 */ /* 0x000e68000c1e1900 */
[----:B------:R-:W2:Y:S01]  /*19b0*/  LDG.E R16, desc[UR36][R16.64] ;  /* 0x0000002410107981 */ /* 0x000ea2000c1e1900 */
[----:B------:R-:W-:Y:S01]  /*19c0*/  BSSY.RECONVERGENT B2, `(.L_x_41) ;  /* 0x0000007000027945 */ /* 0x000fe20003800200 */
[----:B-1----:R-:W-:-:S04]  /*19d0*/  IADD3 R21, PT, PT, R2, 0x1, RZ ;  /* 0x0000000102157810 */ /* 0x002fc80007ffe0ff */
[----:B--2---:R-:W-:-:S13]  /*19e0*/  ISETP.NE.AND P1, PT, R16, R21, PT ;  /* 0x000000151000720c */ /* 0x004fda0003f25270 */
[----:B------:R-:W-:Y:S05]  /*19f0*/  @P1 BRA `(.L_x_42) ;  /* 0x00000000000c1947 */ /* 0x000fea0003800000 */
[----:B------:R-:W2:Y:S01]  /*1a00*/  LDG.E R21, desc[UR36][R14.64] ;  /* 0x000000240e157981 */ /* 0x000ea2000c1e1900 */
[----:B0-----:R-:W-:-:S05]  /*1a10*/  IMAD.WIDE R16, R19, 0x4, R4 ;  /* 0x0000000413107825 */ /* 0x001fca00078e0204 */
[----:B--2---:R1:W-:Y:S02]  /*1a20*/  REDG.E.ADD.STRONG.GPU desc[UR36][R16.64], R21 ;  /* 0x000000151000798e */ /* 0x0043e4000c12e124 */
.L_x_42:
[----:B------:R-:W-:Y:S05]  /*1a30*/  BSYNC.RECONVERGENT B2 ;  /* 0x0000000000027941 */ /* 0x000fea0003800200 */
.L_x_41:
[----:B------:R-:W2:Y:S01]  /*1a40*/  LDG.E R2, desc[UR36][R10.64+0x4] ;  /* 0x000004240a027981 */ /* 0x000ea2000c1e1900 */
[----:B------:R-:W-:-:S05]  /*1a50*/  VIADD R19, R19, 0x1 ;  /* 0x0000000113137836 */ /* 0x000fca0000000000 */
[----:B--2---:R-:W-:-:S13]  /*1a60*/  ISETP.GE.AND P1, PT, R19, R2, PT ;  /* 0x000000021300720c */ /* 0x004fda0003f26270 */
[----:B------:R-:W-:Y:S05]  /*1a70*/  @!P1 BRA `(.L_x_43) ;  /* 0xfffffffc00609947 */ /* 0x000fea000383ffff */
.L_x_38:
[----:B------:R-:W-:Y:S05]  /*1a80*/  BSYNC.RECONVERGENT B0 ;  /* 0x0000000000007941 */ /* 0x000fea0003800200 */
.L_x_37:
[----:B------:R-:W-:Y:S05]  /*1a90*/  @!P0 BRA `(.L_x_44) ;  /* 0xfffffffc000c8947 */ /* 0x000fea000383ffff */
.L_x_36:
[----:B-1----:R-:W-:Y:S05]  /*1aa0*/  BSYNC.RECONVERGENT B1 ;  /* 0x0000000000017941 */ /* 0x002fea0003800200 */
.L_x_35:
[----:B------:R-:W1:Y:S08]  /*1ab0*/  S2UR UR5, SR_CgaCtaId ;  /* 0x00000000000579c3 */ /* 0x000e700000008800 */
[----:B------:R-:W-:Y:S06]  /*1ac0*/  BAR.SYNC.DEFER_BLOCKING 0x0 ;  /* 0x0000000000007b1d */ /* 0x000fec0000010000 */
[----:B------:R-:W-:-:S02]  /*1ad0*/  UMOV UR4, 0x400 ;  /* 0x0000040000047882 */ /* 0x000fc40000000000 */
[----:B-1----:R-:W-:-:S09]  /*1ae0*/  ULEA UR4, UR5, UR4, 0x18 ;  /* 0x0000000405047291 */ /* 0x002fd2000f8ec0ff */
[----:B------:R-:W1:Y:S02]  /*1af0*/  LDS R11, [UR4+0x4] ;  /* 0x00000404ff0b7984 */ /* 0x000e640008000800 */
[----:B-1----:R-:W-:-:S13]  /*1b00*/  ISETP.NE.AND P0, PT, R11, RZ, PT ;  /* 0x000000ff0b00720c */ /* 0x002fda0003f05270 */
[----:B------:R-:W-:Y:S05]  /*1b10*/  @!P0 EXIT ;  /* 0x000000000000894d */ /* 0x000fea0003800000 */
[----:B------:R-:W-:Y:S01]  /*1b20*/  ISETP.GE.AND P0, PT, R18, R11, PT ;  /* 0x0000000b1200720c */ /* 0x000fe20003f06270 */
[----:B------:R-:W-:-:S12]  /*1b30*/  BSSY.RECONVERGENT B0, `(.L_x_45) ;  /* 0x000000c000007945 */ /* 0x000fd80003800200 */
[----:B------:R-:W-:Y:S05]  /*1b40*/  @P0 BRA `(.L_x_46) ;  /* 0x0000000000280947 */ /* 0x000fea0003800000 */
[----:B---3--:R-:W1:Y:S01]  /*1b50*/  LDC.64 R6, c[0x0][0x390] ;  /* 0x0000e400ff067b82 */ /* 0x008e620000000a00 */
[----:B------:R-:W-:-:S07]  /*1b60*/  MOV R13, R18 ;  /* 0x00000012000d7202 */ /* 0x000fce0000000f00 */
[----:B------:R-:W2:Y:S02]  /*1b70*/  LDC.64 R8, c[0x0][0x388] ;  /* 0x0000e200ff087b82 */ /* 0x000ea40000000a00 */
.L_x_47:
[----:B-1--4-:R-:W-:-:S06]  /*1b80*/  IMAD.WIDE R2, R13, 0x4, R6 ;  /* 0x000000040d027825 */ /* 0x012fcc00078e0206 */
[----:B------:R-:W3:Y:S01]  /*1b90*/  LDG.E R3, desc[UR36][R2.64] ;  /* 0x0000002402037981 */ /* 0x000ee2000c1e1900 */
[----:B0-2---:R-:W-:-:S04]  /*1ba0*/  IMAD.WIDE R4, R13, 0x4, R8 ;  /* 0x000000040d047825 */ /* 0x005fc800078e0208 */
[----:B------:R-:W-:-:S05]  /*1bb0*/  VIADD R13, R13, UR6 ;  /* 0x000000060d0d7c36 */ /* 0x000fca0008000000 */
[----:B------:R-:W-:Y:S01]  /*1bc0*/  ISETP.GE.AND P0, PT, R13, R11, PT ;  /* 0x0000000b0d00720c */ /* 0x000fe20003f06270 */
[----:B---3--:R4:W-:-:S12]  /*1bd0*/  STG.E desc[UR36][R4.64], R3 ;  /* 0x0000000304007986 */ /* 0x0089d8000c101924 */
[----:B------:R-:W-:Y:S05]  /*1be0*/  @!P0 BRA `(.L_x_47) ;  /* 0xfffffffc00e48947 */ /* 0x000fea000383ffff */
.L_x_46:
[----:B------:R-:W-:Y:S05]  /*1bf0*/  BSYNC.RECONVERGENT B0 ;  /* 0x0000000000007941 */ /* 0x000fea0003800200 */
.L_x_45:
[----:B------:R-:W-:Y:S01]  /*1c00*/  BAR.SYNC.DEFER_BLOCKING 0x0 ;  /* 0x0000000000007b1d */ /* 0x000fe20000010000 */
[----:B------:R-:W-:Y:S01]  /*1c10*/  ISETP.NE.AND P0, PT, R18, RZ, PT ;  /* 0x000000ff1200720c */ /* 0x000fe20003f05270 */
[----:B----4-:R-:W-:-:S12]  /*1c20*/  HFMA2 R3, -RZ, RZ, 0, 0 ;  /* 0x00000000ff037431 */ /* 0x010fd800000001ff */
[----:B------:R-:W1:Y:S04]  /*1c30*/  @!P0 LDS R2, [UR4+0x4] ;  /* 0x00000404ff028984 */ /* 0x000e680008000800 */
[----:B-1----:R2:W-:Y:S01]  /*1c40*/  @!P0 STS.64 [UR4], R2 ;  /* 0x00000002ff008988 */ /* 0x0025e20008000a04 */
[----:B------:R-:W-:Y:S06]  /*1c50*/  BAR.SYNC.DEFER_BLOCKING 0x0 ;  /* 0x0000000000007b1d */ /* 0x000fec0000010000 */
[----:B------:R-:W-:Y:S05]  /*1c60*/  BRA `(.L_x_48) ;  /* 0xfffffff800787947 */ /* 0x000fea000383ffff */
.L_x_49:
[----:B------:R-:W-:-:S00]  /*1c70*/  BRA `(.L_x_49) ;  /* 0xfffffffc00fc7947 */ /* 0x000fc0000383ffff */
[----:B------:R-:W-:-:S00]  /*1c80*/  NOP ;  /* 0x0000000000007918 */ /* 0x000fc00000000000 */
[----:B------:R-:W-:-:S00]  /*1c90*/  NOP ;  /* 0x0000000000007918 */ /* 0x000fc00000000000 */
[----:B------:R-:W-:-:S00]  /*1ca0*/  NOP ;  /* 0x0000000000007918 */ /* 0x000fc00000000000 */
[----:B------:R-:W-:-:S00]  /*1cb0*/  NOP ;  /* 0x0000000000007918 */ /* 0x000fc00000000000 */
[----:B------:R-:W-:-:S00]  /*1cc0*/  NOP ;  /* 0x0000000000007918 */ /* 0x000fc00000000000 */
[----:B------:R-:W-:-:S00]  /*1cd0*/  NOP ;  /* 0x0000000000007918 */ /* 0x000fc00000000000 */
[----:B------:R-:W-:-:S00]  /*1ce0*/  NOP ;  /* 0x0000000000007918 */ /* 0x000fc00000000000 */
[----:B------:R-:W-:-:S00]  /*1cf0*/  NOP ;  /* 0x0000000000007918 */ /* 0x000fc00000000000 */
.L_x_50:


//--------------------- .nv.global.init           --------------------------
	.section	.nv.global.init,"aw",@progbits
.nv.global.init:
	.type		$str,@object
	.size		$str,($str$4 - $str)
$str:
        /*0000*/ 	.byte	0x25, 0x64, 0x20, 0x00
	.type		$str$4,@object
	.size		$str$4,($str$2 - $str$4)
$str$4:
        /*0004*/ 	.byte	0x52, 0x20, 0x64, 0x6f, 0x6e, 0x65, 0x0a, 0x00
	.type		$str$2,@object
	.size		$str$2,($str$1 - $str$2)
$str$2:
        /*000c*/ 	.byte	0x51, 0x20, 0x64, 0x6f, 0x6e, 0x65, 0x0a, 0x00
	.type		$str$1,@object
	.size		$str$1,($str$3 - $str$1)
$str$1:
        /*0014*/ 	.byte	0x44, 0x20, 0x64, 0x6f, 0x6e, 0x65, 0x0a, 0x00
	.type		$str$3,@object
	.size		$str$3,($str$5 - $str$3)
$str$3:
        /*001c*/ 	.byte	0x51, 0x32, 0x20, 0x64, 0x6f, 0x6e, 0x65, 0x0a, 0x00
	.type		$str$5,@object
	.size		$str$5,(.L_5 - $str$5)
$str$5:
        /*0025*/ 	.byte	0x53, 0x69, 0x67, 0x6d, 0x61, 0x20, 0x64, 0x6f, 0x6e, 0x65, 0x0a, 0x00
.L_5:


//--------------------- .nv.shared._Z6kernelPiS_S_S_S_ --------------------------
	.section	.nv.shared._Z6kernelPiS_S_S_S_,"aw",@nobits
	.sectionflags	@""
	.align	4
.nv.shared._Z6kernelPiS_S_S_S_:
	.zero		1032


//--------------------- .nv.shared.reserved.0     --------------------------
	.section	.nv.shared.reserved.0,"aw",@nobits
	.weak		__nv_reservedSMEM_offset_0_alias
	.size		__nv_reservedSMEM_offset_0_alias, 0, 64
	.other		__nv_reservedSMEM_offset_0_alias,@"STO_CUDA_RESERVED_SHARED STV_DEFAULT"
__nv_reservedSMEM_offset_0_alias:
	.zero		0
	.zero		64


//--------------------- .nv.constant0._Z6kernelPiS_S_S_S_ --------------------------
	.section	.nv.constant0._Z6kernelPiS_S_S_S_,"a",@progbits
	.sectionflags	@""
	.align	4
.nv.constant0._Z6kernelPiS_S_S_S_:
	.zero		936


//--------------------- SYMBOLS --------------------------

	.type		.nv.reservedSmem.offset0,@object
	.size		.nv.reservedSmem.offset0,0x4
	.type		.nv.reservedSmem.cap,@object
	.size		.nv.reservedSmem.cap,0x4
	.type		vprintf,@function
